//
// Generated by NVIDIA NVVM Compiler
//
// Compiler Build ID: CL-36424714
// Cuda compilation tools, release 13.0, V13.0.88
// Based on NVVM 20.0.0
//

.version 9.0
.target sm_100
.address_size 64

	// .globl	_Z11custom_wmmaP6__halfS0_Pf

.visible .entry _Z11custom_wmmaP6__halfS0_Pf(
	.param .u64 .ptr .align 1 _Z11custom_wmmaP6__halfS0_Pf_param_0,
	.param .u64 .ptr .align 1 _Z11custom_wmmaP6__halfS0_Pf_param_1,
	.param .u64 .ptr .align 1 _Z11custom_wmmaP6__halfS0_Pf_param_2
)
{
	.reg .b32 	%r<18>;
	.reg .b32 	%f<10>;
	.reg .b64 	%rd<7>;

	ld.param.u64 	%rd1, [_Z11custom_wmmaP6__halfS0_Pf_param_0];
	ld.param.u64 	%rd2, [_Z11custom_wmmaP6__halfS0_Pf_param_1];
	ld.param.u64 	%rd3, [_Z11custom_wmmaP6__halfS0_Pf_param_2];
	cvta.to.global.u64 	%rd4, %rd1;
	cvta.to.global.u64 	%rd5, %rd2;
	cvta.to.global.u64 	%rd6, %rd3;
	mov.b32 	%r1, 16;
	wmma.load.a.sync.aligned.col.m16n16k16.global.f16 	{%r2, %r3, %r4, %r5, %r6, %r7, %r8, %r9}, [%rd4], %r1;
	wmma.load.b.sync.aligned.col.m16n16k16.global.f16 	{%r10, %r11, %r12, %r13, %r14, %r15, %r16, %r17}, [%rd5], %r1;
	mov.f32 	%f1, 0f00000000;
	wmma.mma.sync.aligned.col.col.m16n16k16.f32.f32 {%f2, %f3, %f4, %f5, %f6, %f7, %f8, %f9}, {%r2, %r3, %r4, %r5, %r6, %r7, %r8, %r9}, {%r10, %r11, %r12, %r13, %r14, %r15, %r16, %r17}, {%f1, %f1, %f1, %f1, %f1, %f1, %f1, %f1};
	wmma.store.d.sync.aligned.col.m16n16k16.global.f32 	[%rd6], {%f2, %f3, %f4, %f5, %f6, %f7, %f8, %f9}, %r1;
	ret;

}


// ===== COMPILED SASS (sm_100) =====

	.target	sm_100

	.elftype	@"ET_EXEC"


//--------------------- .note.nv.tkinfo           --------------------------
	.section	.note.nv.tkinfo,"",@"SHT_NOTE"
	.sectionflags	@"SHF_NOTE_NV_TKINFO"
	.tkinfo
        /*0018*/ 	.word	0x00000002
        /*0030*/ 	.string	""
        /*0030*/ 	.string	"ptxas"
        /*0030*/ 	.string	"Cuda compilation tools, release 13.0, V13.0.88"
        /*0030*/ 	.string	"Build cuda_13.0.r13.0/compiler.36424714_0"
        /*0030*/ 	.string	"-arch sm_100 -m 64 "



//--------------------- .note.nv.cuinfo           --------------------------
	.section	.note.nv.cuinfo,"",@"SHT_NOTE"
	.sectionflags	@"SHF_NOTE_NV_CUINFO"
        /*0018*/ 	.short	0x0002
        /*001a*/ 	.short	0x0064
        /*001c*/ 	.short	0x0082
	.zero		2


//--------------------- .nv.info                  --------------------------
	.section	.nv.info,"",@"SHT_CUDA_INFO"
	.align	4


	//----- nvinfo : EIATTR_REGCOUNT
	.align		4
        /*0000*/ 	.byte	0x04, 0x2f
        /*0002*/ 	.short	(.L_1 - .L_0)
	.align		4
.L_0:
        /*0004*/ 	.word	index@(_Z11custom_wmmaP6__halfS0_Pf)
        /*0008*/ 	.word	0x00000014


	//----- nvinfo : EIATTR_FRAME_SIZE
	.align		4
.L_1:
        /*000c*/ 	.byte	0x04, 0x11
        /*000e*/ 	.short	(.L_3 - .L_2)
	.align		4
.L_2:
        /*0010*/ 	.word	index@(_Z11custom_wmmaP6__halfS0_Pf)
        /*0014*/ 	.word	0x00000000


	//----- nvinfo : EIATTR_MIN_STACK_SIZE
	.align		4
.L_3:
        /*0018*/ 	.byte	0x04, 0x12
        /*001a*/ 	.short	(.L_5 - .L_4)
	.align		4
.L_4:
        /*001c*/ 	.word	index@(_Z11custom_wmmaP6__halfS0_Pf)
        /*0020*/ 	.word	0x00000000
.L_5:


//--------------------- .nv.compat                --------------------------
	.section	.nv.compat,"",@"SHT_CUDA_COMPAT_INFO"
	.align	4
        /*0000*/ 	.byte	0x02, 0x09, 0x00, 0x00, 0x02, 0x02, 0x01, 0x00, 0x02, 0x05, 0x05, 0x00, 0x03, 0x07, 0x01, 0x01
        /*0010*/ 	.byte	0x02, 0x03, 0x00, 0x00, 0x02, 0x06, 0x01, 0x00, 0x04, 0x0b, 0x08, 0x00, 0x09, 0x00, 0x00, 0x00
        /*0020*/ 	.byte	0x00, 0x00, 0x00, 0x00


//--------------------- .nv.info._Z11custom_wmmaP6__halfS0_Pf --------------------------
	.section	.nv.info._Z11custom_wmmaP6__halfS0_Pf,"",@"SHT_CUDA_INFO"
	.sectionflags	@""
	.align	4


	//----- nvinfo : EIATTR_CUDA_API_VERSION
	.align		4
        /*0000*/ 	.byte	0x04, 0x37
        /*0002*/ 	.short	(.L_7 - .L_6)
.L_6:
        /*0004*/ 	.word	0x00000082


	//----- nvinfo : EIATTR_KPARAM_INFO
	.align		4
.L_7:
        /*0008*/ 	.byte	0x04, 0x17
        /*000a*/ 	.short	(.L_9 - .L_8)
.L_8:
        /*000c*/ 	.word	0x00000000
        /*0010*/ 	.short	0x0002
        /*0012*/ 	.short	0x0010
        /*0014*/ 	.byte	0x00, 0xf5, 0x21, 0x00


	//----- nvinfo : EIATTR_KPARAM_INFO
	.align		4
.L_9:
        /*0018*/ 	.byte	0x04, 0x17
        /*001a*/ 	.short	(.L_11 - .L_10)
.L_10:
        /*001c*/ 	.word	0x00000000
        /*0020*/ 	.short	0x0001
        /*0022*/ 	.short	0x0008
        /*0024*/ 	.byte	0x00, 0xf5, 0x21, 0x00


	//----- nvinfo : EIATTR_KPARAM_INFO
	.align		4
.L_11:
        /*0028*/ 	.byte	0x04, 0x17
        /*002a*/ 	.short	(.L_13 - .L_12)
.L_12:
        /*002c*/ 	.word	0x00000000
        /*0030*/ 	.short	0x0000
        /*0032*/ 	.short	0x0000
        /*0034*/ 	.byte	0x00, 0xf5, 0x21, 0x00


	//----- nvinfo : EIATTR_SPARSE_MMA_MASK
	.align		4
.L_13:
        /*0038*/ 	.byte	0x03, 0x50
        /*003a*/ 	.short	0x0000


	//----- nvinfo : EIATTR_WMMA_USED
	.align		4
        /*003c*/ 	.byte	0x01, 0x2b
	.zero		2


	//----- nvinfo : EIATTR_MAXREG_COUNT
	.align		4
        /*0040*/ 	.byte	0x03, 0x1b
        /*0042*/ 	.short	0x00ff


	//----- nvinfo : EIATTR_MERCURY_ISA_VERSION
	.align		4
        /*0044*/ 	.byte	0x03, 0x5f
        /*0046*/ 	.short	0x0101


	//----- nvinfo : EIATTR_VRC_CTA_INIT_COUNT
	.align		4
        /*0048*/ 	.byte	0x02, 0x4a
	.zero		1
	.zero		1


	//----- nvinfo : EIATTR_EXIT_INSTR_OFFSETS
	.align		4
        /*004c*/ 	.byte	0x04, 0x1c
        /*004e*/ 	.short	(.L_15 - .L_14)


	//   ....[0]....
.L_14:
        /*0050*/ 	.word	0x00000290


	//----- nvinfo : EIATTR_CBANK_PARAM_SIZE
	.align		4
.L_15:
        /*0054*/ 	.byte	0x03, 0x19
        /*0056*/ 	.short	0x0018


	//----- nvinfo : EIATTR_PARAM_CBANK
	.align		4
        /*0058*/ 	.byte	0x04, 0x0a
        /*005a*/ 	.short	(.L_17 - .L_16)
	.align		4
.L_16:
        /*005c*/ 	.word	index@(.nv.constant0._Z11custom_wmmaP6__halfS0_Pf)
        /*0060*/ 	.short	0x0380
        /*0062*/ 	.short	0x0018


	//----- nvinfo : EIATTR_SW_WAR
	.align		4
.L_17:
        /*0064*/ 	.byte	0x04, 0x36
        /*0066*/ 	.short	(.L_19 - .L_18)
.L_18:
        /*0068*/ 	.word	0x00000008
.L_19:


//--------------------- .nv.callgraph             --------------------------
	.section	.nv.callgraph,"",@"SHT_CUDA_CALLGRAPH"
	.align	4
	.sectionentsize	8
	.align		4
        /*0000*/ 	.word	0x00000000
	.align		4
        /*0004*/ 	.word	0xffffffff
	.align		4
        /*0008*/ 	.word	0x00000000
	.align		4
        /*000c*/ 	.word	0xfffffffe
	.align		4
        /*0010*/ 	.word	0x00000000
	.align		4
        /*0014*/ 	.word	0xfffffffd
	.align		4
        /*0018*/ 	.word	0x00000000
	.align		4
        /*001c*/ 	.word	0xfffffffc


//--------------------- .text._Z11custom_wmmaP6__halfS0_Pf --------------------------
	.section	.text._Z11custom_wmmaP6__halfS0_Pf,"ax",@progbits
	.align	128
        .global         _Z11custom_wmmaP6__halfS0_Pf
        .type           _Z11custom_wmmaP6__halfS0_Pf,@function
        .size           _Z11custom_wmmaP6__halfS0_Pf,(.L_x_1 - _Z11custom_wmmaP6__halfS0_Pf)
        .other          _Z11custom_wmmaP6__halfS0_Pf,@"STO_CUDA_ENTRY STV_DEFAULT"
_Z11custom_wmmaP6__halfS0_Pf:
.text._Z11custom_wmmaP6__halfS0_Pf:
[----:B------:R-:W-:Y:S01]  /*0000*/  LDC R1, c[0x0][0x37c] ;  /* 0x0000df00ff017b82 */ /* 0x000fe20000000800 */
[----:B------:R-:W0:Y:S01]  /*0010*/  S2R R3, SR_LANEID ;  /* 0x0000000000037919 */ /* 0x000e220000000000 */
[----:B------:R-:W1:Y:S01]  /*0020*/  LDCU.128 UR8, c[0x0][0x380] ;  /* 0x00007000ff0877ac */ /* 0x000e620008000c00 */
[----:B------:R-:W-:Y:S01]  /*0030*/  IMAD.MOV.U32 R5, RZ, RZ, RZ ;  /* 0x000000ffff057224 */ /* 0x000fe200078e00ff */
[----:B------:R-:W2:Y:S01]  /*0040*/  LDCU.64 UR4, c[0x0][0x358] ;  /* 0x00006b00ff0477ac */ /* 0x000ea20008000a00 */
[----:B------:R-:W3:Y:S01]  /*0050*/  LDCU.64 UR6, c[0x0][0x390] ;  /* 0x00007200ff0677ac */ /* 0x000ee20008000a00 */
[----:B0-----:R-:W-:Y:S02]  /*0060*/  LOP3.LUT R4, R3, 0x3, RZ, 0xc0, !PT ;  /* 0x0000000303047812 */ /* 0x001fe400078ec0ff */
[----:B------:R-:W-:-:S05]  /*0070*/  SHF.R.U32.HI R2, RZ, 0x2, R3 ;  /* 0x00000002ff027819 */ /* 0x000fca0000011603 */
[----:B------:R-:W-:-:S03]  /*0080*/  IMAD.WIDE.U32 R4, R2, 0x8, R4 ;  /* 0x0000000802047825 */ /* 0x000fc600078e0004 */
[----:B-1----:R-:W-:-:S04]  /*0090*/  LEA R8, P0, R4, UR8, 0x2 ;  /* 0x0000000804087c11 */ /* 0x002fc8000f8010ff */
[----:B------:R-:W-:-:S05]  /*00a0*/  LEA.HI.X R9, R4, UR9, R5, 0x2, P0 ;  /* 0x0000000904097c11 */ /* 0x000fca00080f1405 */
[----:B--2---:R-:W2:Y:S04]  /*00b0*/  LDG.E R0, desc[UR4][R8.64] ;  /* 0x0000000408007981 */ /* 0x004ea8000c1e1900 */
[----:B------:R-:W4:Y:S04]  /*00c0*/  LDG.E R16, desc[UR4][R8.64+0x10] ;  /* 0x0000100408107981 */ /* 0x000f28000c1e1900 */
[----:B------:R-:W5:Y:S04]  /*00d0*/  LDG.E R6, desc[UR4][R8.64+0x100] ;  /* 0x0001000408067981 */ /* 0x000f68000c1e1900 */
[----:B------:R-:W3:Y:S01]  /*00e0*/  LDG.E R7, desc[UR4][R8.64+0x110] ;  /* 0x0001100408077981 */ /* 0x000ee2000c1e1900 */
[----:B------:R-:W-:-:S04]  /*00f0*/  LEA R14, P0, R4, UR10, 0x2 ;  /* 0x0000000a040e7c11 */ /* 0x000fc8000f8010ff */
[----:B------:R-:W-:-:S05]  /*0100*/  LEA.HI.X R15, R4, UR11, R5, 0x2, P0 ;  /* 0x0000000b040f7c11 */ /* 0x000fca00080f1405 */
[----:B------:R-:W3:Y:S04]  /*0110*/  LDG.E R10, desc[UR4][R14.64] ;  /* 0x000000040e0a7981 */ /* 0x000ee8000c1e1900 */
[----:B------:R-:W3:Y:S04]  /*0120*/  LDG.E R11, desc[UR4][R14.64+0x10] ;  /* 0x000010040e0b7981 */ /* 0x000ee8000c1e1900 */
[----:B------:R-:W3:Y:S04]  /*0130*/  LDG.E R12, desc[UR4][R14.64+0x100] ;  /* 0x000100040e0c7981 */ /* 0x000ee8000c1e1900 */
[----:B------:R-:W3:Y:S01]  /*0140*/  LDG.E R13, desc[UR4][R14.64+0x110] ;  /* 0x000110040e0d7981 */ /* 0x000ee2000c1e1900 */
[----:B------:R-:W-:-:S02]  /*0150*/  IMAD.SHL.U32 R17, R3, 0x2, RZ ;  /* 0x0000000203117824 */ /* 0x000fc400078e00ff */
[----:B------:R-:W-:-:S03]  /*0160*/  IMAD.MOV.U32 R3, RZ, RZ, RZ ;  /* 0x000000ffff037224 */ /* 0x000fc600078e00ff */
[----:B------:R-:W-:-:S05]  /*0170*/  LOP3.LUT R17, R17, 0x6, RZ, 0xe2, !PT ;  /* 0x0000000611117812 */ /* 0x000fca00078ee2ff */
[----:B------:R-:W-:Y:S01]  /*0180*/  IMAD.WIDE.U32 R2, R17, 0x10, R2 ;  /* 0x0000001011027825 */ /* 0x000fe200078e0002 */
[----:B--2---:R-:W-:Y:S04]  /*0190*/  MOVM.16.MT88 R4, R0 ;  /* 0x000000000004723a */ /* 0x004fe80000000000 */
[----:B----4-:R-:W-:Y:S04]  /*01a0*/  MOVM.16.MT88 R5, R16 ;  /* 0x000000001005723a */ /* 0x010fe80000000000 */
[----:B-----5:R-:W-:Y:S04]  /*01b0*/  MOVM.16.MT88 R6, R6 ;  /* 0x000000000606723a */ /* 0x020fe80000000000 */
[----:B---3--:R-:W0:Y:S02]  /*01c0*/  MOVM.16.MT88 R7, R7 ;  /* 0x000000000707723a */ /* 0x008e240000000000 */
[C---:B0-----:R-:W-:Y:S08]  /*01d0*/  HMMA.16816.F32 R8, R4.reuse, R10, RZ ;  /* 0x0000000a0408723c */ /* 0x041ff000000018ff */
[----:B------:R-:W-:Y:S01]  /*01e0*/  HMMA.16816.F32 R12, R4, R12, RZ ;  /* 0x0000000c040c723c */ /* 0x000fe200000018ff */
[----:B------:R-:W-:-:S04]  /*01f0*/  LEA R4, P0, R2, UR6, 0x2 ;  /* 0x0000000602047c11 */ /* 0x000fc8000f8010ff */
[----:B------:R-:W-:-:S06]  /*0200*/  LEA.HI.X R5, R2, UR7, R3, 0x2, P0 ;  /* 0x0000000702057c11 */ /* 0x000fcc00080f1403 */
[----:B------:R-:W-:Y:S04]  /*0210*/  STG.E desc[UR4][R4.64], R8 ;  /* 0x0000000804007986 */ /* 0x000fe8000c101904 */
[----:B------:R-:W-:Y:S04]  /*0220*/  STG.E desc[UR4][R4.64+0x40], R9 ;  /* 0x0000400904007986 */ /* 0x000fe8000c101904 */
[----:B------:R-:W-:Y:S04]  /*0230*/  STG.E desc[UR4][R4.64+0x20], R10 ;  /* 0x0000200a04007986 */ /* 0x000fe8000c101904 */
[----:B------:R-:W-:Y:S04]  /*0240*/  STG.E desc[UR4][R4.64+0x60], R11 ;  /* 0x0000600b04007986 */ /* 0x000fe8000c101904 */
[----:B------:R-:W-:Y:S04]  /*0250*/  STG.E desc[UR4][R4.64+0x200], R12 ;  /* 0x0002000c04007986 */ /* 0x000fe8000c101904 */
[----:B------:R-:W-:Y:S04]  /*0260*/  STG.E desc[UR4][R4.64+0x240], R13 ;  /* 0x0002400d04007986 */ /* 0x000fe8000c101904 */
[----:B------:R-:W-:Y:S04]  /*0270*/  STG.E desc[UR4][R4.64+0x220], R14 ;  /* 0x0002200e04007986 */ /* 0x000fe8000c101904 */
[----:B------:R-:W-:Y:S01]  /*0280*/  STG.E desc[UR4][R4.64+0x260], R15 ;  /* 0x0002600f04007986 */ /* 0x000fe2000c101904 */
[----:B------:R-:W-:Y:S05]  /*0290*/  EXIT ;  /* 0x000000000000794d */ /* 0x000fea0003800000 */
.L_x_0:
[----:B------:R-:W-:-:S00]  /*02a0*/  BRA `(.L_x_0) ;  /* 0xfffffffc00fc7947 */ /* 0x000fc0000383ffff */
[----:B------:R-:W-:-:S00]  /*02b0*/  NOP ;  /* 0x0000000000007918 */ /* 0x000fc00000000000 */
        /* <DEDUP_REMOVED lines=12> */
.L_x_1:


//--------------------- .nv.shared.reserved.0     --------------------------
	.section	.nv.shared.reserved.0,"aw",@nobits
	.weak		__nv_reservedSMEM_offset_0_alias
	.size		__nv_reservedSMEM_offset_0_alias, 0, 64
	.other		__nv_reservedSMEM_offset_0_alias,@"STO_CUDA_RESERVED_SHARED STV_DEFAULT"
__nv_reservedSMEM_offset_0_alias:
	.zero		0
	.zero		64


//--------------------- .nv.constant0._Z11custom_wmmaP6__halfS0_Pf --------------------------
	.section	.nv.constant0._Z11custom_wmmaP6__halfS0_Pf,"a",@progbits
	.sectionflags	@""
	.align	4
.nv.constant0._Z11custom_wmmaP6__halfS0_Pf:
	.zero		920


//--------------------- SYMBOLS --------------------------

	.type		.nv.reservedSmem.offset0,@object
	.size		.nv.reservedSmem.offset0,0x4
